//
// Generated by NVIDIA NVVM Compiler
//
// Compiler Build ID: CL-36424714
// Cuda compilation tools, release 13.0, V13.0.88
// Based on NVVM 20.0.0
//

.version 9.0
.target sm_100
.address_size 64

	// .globl	_Z18CudaMultiplicationPiS_S_iiii

.visible .entry _Z18CudaMultiplicationPiS_S_iiii(
	.param .u64 .ptr .align 1 _Z18CudaMultiplicationPiS_S_iiii_param_0,
	.param .u64 .ptr .align 1 _Z18CudaMultiplicationPiS_S_iiii_param_1,
	.param .u64 .ptr .align 1 _Z18CudaMultiplicationPiS_S_iiii_param_2,
	.param .u32 _Z18CudaMultiplicationPiS_S_iiii_param_3,
	.param .u32 _Z18CudaMultiplicationPiS_S_iiii_param_4,
	.param .u32 _Z18CudaMultiplicationPiS_S_iiii_param_5,
	.param .u32 _Z18CudaMultiplicationPiS_S_iiii_param_6
)
{
	.reg .pred 	%p<10>;
	.reg .b32 	%r<109>;
	.reg .b64 	%rd<40>;

	ld.param.u64 	%rd5, [_Z18CudaMultiplicationPiS_S_iiii_param_0];
	ld.param.u64 	%rd6, [_Z18CudaMultiplicationPiS_S_iiii_param_1];
	ld.param.u64 	%rd4, [_Z18CudaMultiplicationPiS_S_iiii_param_2];
	ld.param.u32 	%r32, [_Z18CudaMultiplicationPiS_S_iiii_param_4];
	ld.param.u32 	%r33, [_Z18CudaMultiplicationPiS_S_iiii_param_6];
	cvta.to.global.u64 	%rd1, %rd6;
	cvta.to.global.u64 	%rd2, %rd5;
	mov.u32 	%r35, %ctaid.x;
	mov.u32 	%r36, %ntid.x;
	mov.u32 	%r37, %tid.x;
	mad.lo.s32 	%r1, %r35, %r36, %r37;
	mov.u32 	%r38, %ctaid.y;
	mov.u32 	%r39, %ntid.y;
	mov.u32 	%r40, %tid.y;
	mad.lo.s32 	%r2, %r38, %r39, %r40;
	setp.lt.s32 	%p1, %r32, 1;
	mov.b32 	%r108, 0;
	@%p1 bra 	$L__BB0_12;
	mul.lo.s32 	%r3, %r32, %r1;
	and.b32  	%r4, %r32, 7;
	setp.lt.u32 	%p2, %r32, 8;
	mov.b32 	%r103, 0;
	mov.u32 	%r108, %r103;
	@%p2 bra 	$L__BB0_4;
	and.b32  	%r103, %r32, 2147483640;
	neg.s32 	%r97, %r103;
	shl.b32 	%r7, %r33, 3;
	add.s64 	%rd3, %rd2, 16;
	mov.b32 	%r108, 0;
	mul.wide.s32 	%rd11, %r33, 4;
	mov.u32 	%r95, %r3;
	mov.u32 	%r96, %r2;
$L__BB0_3:
	.pragma "nounroll";
	mul.wide.s32 	%rd7, %r95, 4;
	add.s64 	%rd8, %rd3, %rd7;
	ld.global.u32 	%r44, [%rd8+-16];
	mul.wide.s32 	%rd9, %r96, 4;
	add.s64 	%rd10, %rd1, %rd9;
	ld.global.u32 	%r45, [%rd10];
	mad.lo.s32 	%r46, %r45, %r44, %r108;
	ld.global.u32 	%r47, [%rd8+-12];
	add.s64 	%rd12, %rd10, %rd11;
	ld.global.u32 	%r48, [%rd12];
	mad.lo.s32 	%r49, %r48, %r47, %r46;
	ld.global.u32 	%r50, [%rd8+-8];
	add.s64 	%rd13, %rd12, %rd11;
	ld.global.u32 	%r51, [%rd13];
	mad.lo.s32 	%r52, %r51, %r50, %r49;
	ld.global.u32 	%r53, [%rd8+-4];
	add.s64 	%rd14, %rd13, %rd11;
	ld.global.u32 	%r54, [%rd14];
	mad.lo.s32 	%r55, %r54, %r53, %r52;
	ld.global.u32 	%r56, [%rd8];
	add.s64 	%rd15, %rd14, %rd11;
	ld.global.u32 	%r57, [%rd15];
	mad.lo.s32 	%r58, %r57, %r56, %r55;
	ld.global.u32 	%r59, [%rd8+4];
	add.s64 	%rd16, %rd15, %rd11;
	ld.global.u32 	%r60, [%rd16];
	mad.lo.s32 	%r61, %r60, %r59, %r58;
	ld.global.u32 	%r62, [%rd8+8];
	add.s64 	%rd17, %rd16, %rd11;
	ld.global.u32 	%r63, [%rd17];
	mad.lo.s32 	%r64, %r63, %r62, %r61;
	ld.global.u32 	%r65, [%rd8+12];
	add.s64 	%rd18, %rd17, %rd11;
	ld.global.u32 	%r66, [%rd18];
	mad.lo.s32 	%r108, %r66, %r65, %r64;
	add.s32 	%r97, %r97, 8;
	add.s32 	%r96, %r96, %r7;
	add.s32 	%r95, %r95, 8;
	setp.ne.s32 	%p3, %r97, 0;
	@%p3 bra 	$L__BB0_3;
$L__BB0_4:
	setp.eq.s32 	%p4, %r4, 0;
	@%p4 bra 	$L__BB0_12;
	and.b32  	%r19, %r32, 3;
	setp.lt.u32 	%p5, %r4, 4;
	@%p5 bra 	$L__BB0_7;
	add.s32 	%r68, %r103, %r3;
	mul.wide.s32 	%rd19, %r68, 4;
	add.s64 	%rd20, %rd2, %rd19;
	ld.global.u32 	%r69, [%rd20];
	mad.lo.s32 	%r70, %r103, %r33, %r2;
	mul.wide.s32 	%rd21, %r70, 4;
	add.s64 	%rd22, %rd1, %rd21;
	ld.global.u32 	%r71, [%rd22];
	mad.lo.s32 	%r72, %r71, %r69, %r108;
	ld.global.u32 	%r73, [%rd20+4];
	mul.wide.s32 	%rd23, %r33, 4;
	add.s64 	%rd24, %rd22, %rd23;
	ld.global.u32 	%r74, [%rd24];
	mad.lo.s32 	%r75, %r74, %r73, %r72;
	ld.global.u32 	%r76, [%rd20+8];
	add.s64 	%rd25, %rd24, %rd23;
	ld.global.u32 	%r77, [%rd25];
	mad.lo.s32 	%r78, %r77, %r76, %r75;
	ld.global.u32 	%r79, [%rd20+12];
	add.s64 	%rd26, %rd25, %rd23;
	ld.global.u32 	%r80, [%rd26];
	mad.lo.s32 	%r108, %r80, %r79, %r78;
	add.s32 	%r103, %r103, 4;
$L__BB0_7:
	setp.eq.s32 	%p6, %r19, 0;
	@%p6 bra 	$L__BB0_12;
	setp.eq.s32 	%p7, %r19, 1;
	@%p7 bra 	$L__BB0_10;
	add.s32 	%r82, %r103, %r3;
	mul.wide.s32 	%rd27, %r82, 4;
	add.s64 	%rd28, %rd2, %rd27;
	ld.global.u32 	%r83, [%rd28];
	mad.lo.s32 	%r84, %r103, %r33, %r2;
	mul.wide.s32 	%rd29, %r84, 4;
	add.s64 	%rd30, %rd1, %rd29;
	ld.global.u32 	%r85, [%rd30];
	mad.lo.s32 	%r86, %r85, %r83, %r108;
	ld.global.u32 	%r87, [%rd28+4];
	mul.wide.s32 	%rd31, %r33, 4;
	add.s64 	%rd32, %rd30, %rd31;
	ld.global.u32 	%r88, [%rd32];
	mad.lo.s32 	%r108, %r88, %r87, %r86;
	add.s32 	%r103, %r103, 2;
$L__BB0_10:
	and.b32  	%r89, %r32, 1;
	setp.eq.b32 	%p8, %r89, 1;
	not.pred 	%p9, %p8;
	@%p9 bra 	$L__BB0_12;
	add.s32 	%r90, %r103, %r3;
	mul.wide.s32 	%rd33, %r90, 4;
	add.s64 	%rd34, %rd2, %rd33;
	ld.global.u32 	%r91, [%rd34];
	mad.lo.s32 	%r92, %r103, %r33, %r2;
	mul.wide.s32 	%rd35, %r92, 4;
	add.s64 	%rd36, %rd1, %rd35;
	ld.global.u32 	%r93, [%rd36];
	mad.lo.s32 	%r108, %r93, %r91, %r108;
$L__BB0_12:
	cvta.to.global.u64 	%rd37, %rd4;
	mad.lo.s32 	%r94, %r33, %r1, %r2;
	mul.wide.s32 	%rd38, %r94, 4;
	add.s64 	%rd39, %rd37, %rd38;
	st.global.u32 	[%rd39], %r108;
	ret;

}


// ===== COMPILED SASS (sm_100) =====

	.target	sm_100

	.elftype	@"ET_EXEC"


//--------------------- .note.nv.tkinfo           --------------------------
	.section	.note.nv.tkinfo,"",@"SHT_NOTE"
	.sectionflags	@"SHF_NOTE_NV_TKINFO"
	.tkinfo
        /*0018*/ 	.word	0x00000002
        /*0030*/ 	.string	""
        /*0030*/ 	.string	"ptxas"
        /*0030*/ 	.string	"Cuda compilation tools, release 13.0, V13.0.88"
        /*0030*/ 	.string	"Build cuda_13.0.r13.0/compiler.36424714_0"
        /*0030*/ 	.string	"-arch sm_100 -m 64 "



//--------------------- .note.nv.cuinfo           --------------------------
	.section	.note.nv.cuinfo,"",@"SHT_NOTE"
	.sectionflags	@"SHF_NOTE_NV_CUINFO"
        /*0018*/ 	.short	0x0002
        /*001a*/ 	.short	0x0064
        /*001c*/ 	.short	0x0082
	.zero		2


//--------------------- .nv.info                  --------------------------
	.section	.nv.info,"",@"SHT_CUDA_INFO"
	.align	4


	//----- nvinfo : EIATTR_REGCOUNT
	.align		4
        /*0000*/ 	.byte	0x04, 0x2f
        /*0002*/ 	.short	(.L_1 - .L_0)
	.align		4
.L_0:
        /*0004*/ 	.word	index@(_Z18CudaMultiplicationPiS_S_iiii)
        /*0008*/ 	.word	0x00000020


	//----- nvinfo : EIATTR_FRAME_SIZE
	.align		4
.L_1:
        /*000c*/ 	.byte	0x04, 0x11
        /*000e*/ 	.short	(.L_3 - .L_2)
	.align		4
.L_2:
        /*0010*/ 	.word	index@(_Z18CudaMultiplicationPiS_S_iiii)
        /*0014*/ 	.word	0x00000000


	//----- nvinfo : EIATTR_MIN_STACK_SIZE
	.align		4
.L_3:
        /*0018*/ 	.byte	0x04, 0x12
        /*001a*/ 	.short	(.L_5 - .L_4)
	.align		4
.L_4:
        /*001c*/ 	.word	index@(_Z18CudaMultiplicationPiS_S_iiii)
        /*0020*/ 	.word	0x00000000
.L_5:


//--------------------- .nv.compat                --------------------------
	.section	.nv.compat,"",@"SHT_CUDA_COMPAT_INFO"
	.align	4
        /*0000*/ 	.byte	0x02, 0x09, 0x00, 0x00, 0x02, 0x02, 0x01, 0x00, 0x02, 0x05, 0x05, 0x00, 0x03, 0x07, 0x01, 0x01
        /*0010*/ 	.byte	0x02, 0x03, 0x00, 0x00, 0x02, 0x06, 0x01, 0x00, 0x04, 0x0b, 0x08, 0x00, 0x09, 0x00, 0x00, 0x00
        /*0020*/ 	.byte	0x00, 0x00, 0x00, 0x00


//--------------------- .nv.info._Z18CudaMultiplicationPiS_S_iiii --------------------------
	.section	.nv.info._Z18CudaMultiplicationPiS_S_iiii,"",@"SHT_CUDA_INFO"
	.sectionflags	@""
	.align	4


	//----- nvinfo : EIATTR_CUDA_API_VERSION
	.align		4
        /*0000*/ 	.byte	0x04, 0x37
        /*0002*/ 	.short	(.L_7 - .L_6)
.L_6:
        /*0004*/ 	.word	0x00000082


	//----- nvinfo : EIATTR_KPARAM_INFO
	.align		4
.L_7:
        /*0008*/ 	.byte	0x04, 0x17
        /*000a*/ 	.short	(.L_9 - .L_8)
.L_8:
        /*000c*/ 	.word	0x00000000
        /*0010*/ 	.short	0x0006
        /*0012*/ 	.short	0x0024
        /*0014*/ 	.byte	0x00, 0xf0, 0x11, 0x00


	//----- nvinfo : EIATTR_KPARAM_INFO
	.align		4
.L_9:
        /*0018*/ 	.byte	0x04, 0x17
        /*001a*/ 	.short	(.L_11 - .L_10)
.L_10:
        /*001c*/ 	.word	0x00000000
        /*0020*/ 	.short	0x0005
        /*0022*/ 	.short	0x0020
        /*0024*/ 	.byte	0x00, 0xf0, 0x11, 0x00


	//----- nvinfo : EIATTR_KPARAM_INFO
	.align		4
.L_11:
        /*0028*/ 	.byte	0x04, 0x17
        /*002a*/ 	.short	(.L_13 - .L_12)
.L_12:
        /*002c*/ 	.word	0x00000000
        /*0030*/ 	.short	0x0004
        /*0032*/ 	.short	0x001c
        /*0034*/ 	.byte	0x00, 0xf0, 0x11, 0x00


	//----- nvinfo : EIATTR_KPARAM_INFO
	.align		4
.L_13:
        /*0038*/ 	.byte	0x04, 0x17
        /*003a*/ 	.short	(.L_15 - .L_14)
.L_14:
        /*003c*/ 	.word	0x00000000
        /*0040*/ 	.short	0x0003
        /*0042*/ 	.short	0x0018
        /*0044*/ 	.byte	0x00, 0xf0, 0x11, 0x00


	//----- nvinfo : EIATTR_KPARAM_INFO
	.align		4
.L_15:
        /*0048*/ 	.byte	0x04, 0x17
        /*004a*/ 	.short	(.L_17 - .L_16)
.L_16:
        /*004c*/ 	.word	0x00000000
        /*0050*/ 	.short	0x0002
        /*0052*/ 	.short	0x0010
        /*0054*/ 	.byte	0x00, 0xf5, 0x21, 0x00


	//----- nvinfo : EIATTR_KPARAM_INFO
	.align		4
.L_17:
        /*0058*/ 	.byte	0x04, 0x17
        /*005a*/ 	.short	(.L_19 - .L_18)
.L_18:
        /*005c*/ 	.word	0x00000000
        /*0060*/ 	.short	0x0001
        /*0062*/ 	.short	0x0008
        /*0064*/ 	.byte	0x00, 0xf5, 0x21, 0x00


	//----- nvinfo : EIATTR_KPARAM_INFO
	.align		4
.L_19:
        /*0068*/ 	.byte	0x04, 0x17
        /*006a*/ 	.short	(.L_21 - .L_20)
.L_20:
        /*006c*/ 	.word	0x00000000
        /*0070*/ 	.short	0x0000
        /*0072*/ 	.short	0x0000
        /*0074*/ 	.byte	0x00, 0xf5, 0x21, 0x00


	//----- nvinfo : EIATTR_SPARSE_MMA_MASK
	.align		4
.L_21:
        /*0078*/ 	.byte	0x03, 0x50
        /*007a*/ 	.short	0x0000


	//----- nvinfo : EIATTR_MAXREG_COUNT
	.align		4
        /*007c*/ 	.byte	0x03, 0x1b
        /*007e*/ 	.short	0x00ff


	//----- nvinfo : EIATTR_MERCURY_ISA_VERSION
	.align		4
        /*0080*/ 	.byte	0x03, 0x5f
        /*0082*/ 	.short	0x0101


	//----- nvinfo : EIATTR_VRC_CTA_INIT_COUNT
	.align		4
        /*0084*/ 	.byte	0x02, 0x4a
	.zero		1
	.zero		1


	//----- nvinfo : EIATTR_EXIT_INSTR_OFFSETS
	.align		4
        /*0088*/ 	.byte	0x04, 0x1c
        /*008a*/ 	.short	(.L_23 - .L_22)


	//   ....[0]....
.L_22:
        /*008c*/ 	.word	0x00000850


	//----- nvinfo : EIATTR_CBANK_PARAM_SIZE
	.align		4
.L_23:
        /*0090*/ 	.byte	0x03, 0x19
        /*0092*/ 	.short	0x0028


	//----- nvinfo : EIATTR_PARAM_CBANK
	.align		4
        /*0094*/ 	.byte	0x04, 0x0a
        /*0096*/ 	.short	(.L_25 - .L_24)
	.align		4
.L_24:
        /*0098*/ 	.word	index@(.nv.constant0._Z18CudaMultiplicationPiS_S_iiii)
        /*009c*/ 	.short	0x0380
        /*009e*/ 	.short	0x0028


	//----- nvinfo : EIATTR_SW_WAR
	.align		4
.L_25:
        /*00a0*/ 	.byte	0x04, 0x36
        /*00a2*/ 	.short	(.L_27 - .L_26)
.L_26:
        /*00a4*/ 	.word	0x00000008
.L_27:


//--------------------- .nv.callgraph             --------------------------
	.section	.nv.callgraph,"",@"SHT_CUDA_CALLGRAPH"
	.align	4
	.sectionentsize	8
	.align		4
        /*0000*/ 	.word	0x00000000
	.align		4
        /*0004*/ 	.word	0xffffffff
	.align		4
        /*0008*/ 	.word	0x00000000
	.align		4
        /*000c*/ 	.word	0xfffffffe
	.align		4
        /*0010*/ 	.word	0x00000000
	.align		4
        /*0014*/ 	.word	0xfffffffd
	.align		4
        /*0018*/ 	.word	0x00000000
	.align		4
        /*001c*/ 	.word	0xfffffffc


//--------------------- .text._Z18CudaMultiplicationPiS_S_iiii --------------------------
	.section	.text._Z18CudaMultiplicationPiS_S_iiii,"ax",@progbits
	.align	128
        .global         _Z18CudaMultiplicationPiS_S_iiii
        .type           _Z18CudaMultiplicationPiS_S_iiii,@function
        .size           _Z18CudaMultiplicationPiS_S_iiii,(.L_x_5 - _Z18CudaMultiplicationPiS_S_iiii)
        .other          _Z18CudaMultiplicationPiS_S_iiii,@"STO_CUDA_ENTRY STV_DEFAULT"
_Z18CudaMultiplicationPiS_S_iiii:
.text._Z18CudaMultiplicationPiS_S_iiii:
[----:B------:R-:W-:Y:S08]  /*0000*/  LDC R1, c[0x0][0x37c] ;  /* 0x0000df00ff017b82 */ /* 0x000ff00000000800 */
[----:B------:R-:W0:Y:S01]  /*0010*/  LDC R0, c[0x0][0x39c] ;  /* 0x0000e700ff007b82 */ /* 0x000e220000000800 */
[----:B------:R-:W1:Y:S01]  /*0020*/  S2R R2, SR_TID.X ;  /* 0x0000000000027919 */ /* 0x000e620000002100 */
[----:B------:R-:W2:Y:S01]  /*0030*/  LDCU.64 UR6, c[0x0][0x358] ;  /* 0x00006b00ff0677ac */ /* 0x000ea20008000a00 */
[----:B------:R-:W-:Y:S01]  /*0040*/  HFMA2 R24, -RZ, RZ, 0, 0 ;  /* 0x00000000ff187431 */ /* 0x000fe200000001ff */
[----:B------:R-:W3:Y:S04]  /*0050*/  S2R R3, SR_TID.Y ;  /* 0x0000000000037919 */ /* 0x000ee80000002200 */
[----:B------:R-:W1:Y:S08]  /*0060*/  LDC R15, c[0x0][0x360] ;  /* 0x0000d800ff0f7b82 */ /* 0x000e700000000800 */
[----:B------:R-:W1:Y:S08]  /*0070*/  S2UR UR4, SR_CTAID.X ;  /* 0x00000000000479c3 */ /* 0x000e700000002500 */
[----:B------:R-:W3:Y:S01]  /*0080*/  S2UR UR5, SR_CTAID.Y ;  /* 0x00000000000579c3 */ /* 0x000ee20000002600 */
[----:B0-----:R-:W-:-:S07]  /*0090*/  ISETP.GE.AND P0, PT, R0, 0x1, PT ;  /* 0x000000010000780c */ /* 0x001fce0003f06270 */
[----:B------:R-:W3:Y:S01]  /*00a0*/  LDC R14, c[0x0][0x364] ;  /* 0x0000d900ff0e7b82 */ /* 0x000ee20000000800 */
[----:B-1----:R-:W-:Y:S02]  /*00b0*/  IMAD R15, R15, UR4, R2 ;  /* 0x000000040f0f7c24 */ /* 0x002fe4000f8e0202 */
[----:B---3--:R-:W-:-:S03]  /*00c0*/  IMAD R14, R14, UR5, R3 ;  /* 0x000000050e0e7c24 */ /* 0x008fc6000f8e0203 */
[----:B--2---:R-:W-:Y:S05]  /*00d0*/  @!P0 BRA `(.L_x_0) ;  /* 0x0000000400c88947 */ /* 0x004fea0003800000 */
[C---:B------:R-:W-:Y:S01]  /*00e0*/  ISETP.GE.U32.AND P1, PT, R0.reuse, 0x8, PT ;  /* 0x000000080000780c */ /* 0x040fe20003f26070 */
[----:B------:R-:W-:Y:S01]  /*00f0*/  IMAD R17, R15, R0, RZ ;  /* 0x000000000f117224 */ /* 0x000fe200078e02ff */
[----:B------:R-:W-:Y:S02]  /*0100*/  LOP3.LUT R26, R0, 0x7, RZ, 0xc0, !PT ;  /* 0x00000007001a7812 */ /* 0x000fe400078ec0ff */
[----:B------:R-:W-:Y:S02]  /*0110*/  MOV R18, RZ ;  /* 0x000000ff00127202 */ /* 0x000fe40000000f00 */
[----:B------:R-:W-:Y:S02]  /*0120*/  ISETP.NE.AND P0, PT, R26, RZ, PT ;  /* 0x000000ff1a00720c */ /* 0x000fe40003f05270 */
[----:B------:R-:W-:-:S05]  /*0130*/  MOV R24, RZ ;  /* 0x000000ff00187202 */ /* 0x000fca0000000f00 */
[----:B------:R-:W-:Y:S06]  /*0140*/  @!P1 BRA `(.L_x_1) ;  /* 0x0000000000c89947 */ /* 0x000fec0003800000 */
[----:B------:R-:W0:Y:S01]  /*0150*/  LDCU.64 UR4, c[0x0][0x380] ;  /* 0x00007000ff0477ac */ /* 0x000e220008000a00 */
[----:B------:R-:W-:Y:S02]  /*0160*/  LOP3.LUT R18, R0, 0x7ffffff8, RZ, 0xc0, !PT ;  /* 0x7ffffff800127812 */ /* 0x000fe400078ec0ff */
[----:B------:R-:W-:Y:S02]  /*0170*/  MOV R24, RZ ;  /* 0x000000ff00187202 */ /* 0x000fe40000000f00 */
[----:B------:R-:W-:Y:S02]  /*0180*/  MOV R16, R17 ;  /* 0x0000001100107202 */ /* 0x000fe40000000f00 */
[----:B------:R-:W-:Y:S02]  /*0190*/  MOV R20, R14 ;  /* 0x0000000e00147202 */ /* 0x000fe40000000f00 */
[----:B------:R-:W-:Y:S01]  /*01a0*/  IADD3 R19, PT, PT, -R18, RZ, RZ ;  /* 0x000000ff12137210 */ /* 0x000fe20007ffe1ff */
[----:B0-----:R-:W-:-:S04]  /*01b0*/  UIADD3 UR4, UP0, UPT, UR4, 0x10, URZ ;  /* 0x0000001004047890 */ /* 0x001fc8000ff1e0ff */
[----:B------:R-:W-:-:S12]  /*01c0*/  UIADD3.X UR5, UPT, UPT, URZ, UR5, URZ, UP0, !UPT ;  /* 0x00000005ff057290 */ /* 0x000fd800087fe4ff */
.L_x_2:
[----:B------:R-:W0:Y:S01]  /*01d0*/  LDC.64 R10, c[0x0][0x388] ;  /* 0x0000e200ff0a7b82 */ /* 0x000e220000000a00 */
[----:B------:R-:W-:Y:S02]  /*01e0*/  MOV R2, UR4 ;  /* 0x0000000400027c02 */ /* 0x000fe40008000f00 */
[----:B------:R-:W-:-:S03]  /*01f0*/  MOV R3, UR5 ;  /* 0x0000000500037c02 */ /* 0x000fc60008000f00 */
[----:B------:R-:W-:Y:S02]  /*0200*/  IMAD.WIDE R2, R16, 0x4, R2 ;  /* 0x0000000410027825 */ /* 0x000fe400078e0202 */
[----:B------:R-:W1:Y:S03]  /*0210*/  LDC R23, c[0x0][0x3a4] ;  /* 0x0000e900ff177b82 */ /* 0x000e660000000800 */
[----:B------:R-:W2:Y:S04]  /*0220*/  LDG.E R27, desc[UR6][R2.64+-0x10] ;  /* 0xfffff006021b7981 */ /* 0x000ea8000c1e1900 */
[----:B------:R-:W3:Y:S04]  /*0230*/  LDG.E R22, desc[UR6][R2.64+-0xc] ;  /* 0xfffff40602167981 */ /* 0x000ee8000c1e1900 */
[----:B------:R-:W4:Y:S01]  /*0240*/  LDG.E R25, desc[UR6][R2.64+-0x8] ;  /* 0xfffff80602197981 */ /* 0x000f22000c1e1900 */
[----:B0-----:R-:W-:-:S05]  /*0250*/  IMAD.WIDE R10, R20, 0x4, R10 ;  /* 0x00000004140a7825 */ /* 0x001fca00078e020a */
[----:B------:R0:W2:Y:S01]  /*0260*/  LDG.E R28, desc[UR6][R10.64] ;  /* 0x000000060a1c7981 */ /* 0x0000a2000c1e1900 */
[----:B-1----:R-:W-:-:S05]  /*0270*/  IMAD.WIDE R12, R23, 0x4, R10 ;  /* 0x00000004170c7825 */ /* 0x002fca00078e020a */
[----:B------:R1:W3:Y:S01]  /*0280*/  LDG.E R21, desc[UR6][R12.64] ;  /* 0x000000060c157981 */ /* 0x0002e2000c1e1900 */
[----:B------:R-:W-:-:S04]  /*0290*/  IMAD.WIDE R8, R23, 0x4, R12 ;  /* 0x0000000417087825 */ /* 0x000fc800078e020c */
[C---:B------:R-:W-:Y:S02]  /*02a0*/  IMAD.WIDE R6, R23.reuse, 0x4, R8 ;  /* 0x0000000417067825 */ /* 0x040fe400078e0208 */
[----:B------:R-:W4:Y:S02]  /*02b0*/  LDG.E R8, desc[UR6][R8.64] ;  /* 0x0000000608087981 */ /* 0x000f24000c1e1900 */
[----:B------:R-:W-:-:S04]  /*02c0*/  IMAD.WIDE R4, R23, 0x4, R6 ;  /* 0x0000000417047825 */ /* 0x000fc800078e0206 */
[C---:B0-----:R-:W-:Y:S01]  /*02d0*/  IMAD.WIDE R10, R23.reuse, 0x4, R4 ;  /* 0x00000004170a7825 */ /* 0x041fe200078e0204 */
[----:B------:R-:W5:Y:S04]  /*02e0*/  LDG.E R9, desc[UR6][R2.64+0x8] ;  /* 0x0000080602097981 */ /* 0x000f68000c1e1900 */
[----:B------:R-:W5:Y:S01]  /*02f0*/  LDG.E R5, desc[UR6][R4.64] ;  /* 0x0000000604057981 */ /* 0x000f62000c1e1900 */
[----:B-1----:R-:W-:-:S03]  /*0300*/  IMAD.WIDE R12, R23, 0x4, R10 ;  /* 0x00000004170c7825 */ /* 0x002fc600078e020a */
[----:B------:R-:W5:Y:S04]  /*0310*/  LDG.E R29, desc[UR6][R10.64] ;  /* 0x000000060a1d7981 */ /* 0x000f68000c1e1900 */
[----:B------:R-:W5:Y:S04]  /*0320*/  LDG.E R4, desc[UR6][R2.64] ;  /* 0x0000000602047981 */ /* 0x000f68000c1e1900 */
[----:B------:R-:W5:Y:S04]  /*0330*/  LDG.E R10, desc[UR6][R2.64+0x4] ;  /* 0x00000406020a7981 */ /* 0x000f68000c1e1900 */
[----:B------:R-:W5:Y:S01]  /*0340*/  LDG.E R11, desc[UR6][R2.64+0xc] ;  /* 0x00000c06020b7981 */ /* 0x000f62000c1e1900 */
[----:B--2---:R-:W-:-:S03]  /*0350*/  IMAD R24, R27, R28, R24 ;  /* 0x0000001c1b187224 */ /* 0x004fc600078e0218 */
[----:B------:R0:W2:Y:S04]  /*0360*/  LDG.E R28, desc[UR6][R6.64] ;  /* 0x00000006061c7981 */ /* 0x0000a8000c1e1900 */
[----:B------:R-:W2:Y:S01]  /*0370*/  LDG.E R27, desc[UR6][R2.64+-0x4] ;  /* 0xfffffc06021b7981 */ /* 0x000ea2000c1e1900 */
[----:B0-----:R-:W-:-:S03]  /*0380*/  IMAD.WIDE R6, R23, 0x4, R12 ;  /* 0x0000000417067825 */ /* 0x001fc600078e020c */
[----:B------:R-:W5:Y:S04]  /*0390*/  LDG.E R2, desc[UR6][R12.64] ;  /* 0x000000060c027981 */ /* 0x000f68000c1e1900 */
[----:B------:R-:W5:Y:S01]  /*03a0*/  LDG.E R6, desc[UR6][R6.64] ;  /* 0x0000000606067981 */ /* 0x000f62000c1e1900 */
[----:B---3--:R-:W-:Y:S01]  /*03b0*/  IMAD R21, R22, R21, R24 ;  /* 0x0000001516157224 */ /* 0x008fe200078e0218 */
[----:B------:R-:W-:-:S03]  /*03c0*/  IADD3 R19, PT, PT, R19, 0x8, RZ ;  /* 0x0000000813137810 */ /* 0x000fc60007ffe0ff */
[----:B----4-:R-:W-:Y:S01]  /*03d0*/  IMAD R8, R25, R8, R21 ;  /* 0x0000000819087224 */ /* 0x010fe200078e0215 */
[----:B------:R-:W-:Y:S02]  /*03e0*/  ISETP.NE.AND P1, PT, R19, RZ, PT ;  /* 0x000000ff1300720c */ /* 0x000fe40003f25270 */
[----:B------:R-:W-:Y:S02]  /*03f0*/  LEA R20, R23, R20, 0x3 ;  /* 0x0000001417147211 */ /* 0x000fe400078e18ff */
[----:B------:R-:W-:Y:S01]  /*0400*/  IADD3 R16, PT, PT, R16, 0x8, RZ ;  /* 0x0000000810107810 */ /* 0x000fe20007ffe0ff */
[----:B--2---:R-:W-:-:S04]  /*0410*/  IMAD R8, R27, R28, R8 ;  /* 0x0000001c1b087224 */ /* 0x004fc800078e0208 */
[----:B-----5:R-:W-:-:S04]  /*0420*/  IMAD R4, R4, R5, R8 ;  /* 0x0000000504047224 */ /* 0x020fc800078e0208 */
[----:B------:R-:W-:-:S04]  /*0430*/  IMAD R4, R10, R29, R4 ;  /* 0x0000001d0a047224 */ /* 0x000fc800078e0204 */
[----:B------:R-:W-:-:S04]  /*0440*/  IMAD R2, R9, R2, R4 ;  /* 0x0000000209027224 */ /* 0x000fc800078e0204 */
[----:B------:R-:W-:Y:S01]  /*0450*/  IMAD R24, R11, R6, R2 ;  /* 0x000000060b187224 */ /* 0x000fe200078e0202 */
[----:B------:R-:W-:Y:S06]  /*0460*/  @P1 BRA `(.L_x_2) ;  /* 0xfffffffc00581947 */ /* 0x000fec000383ffff */
.L_x_1:
[----:B------:R-:W-:Y:S05]  /*0470*/  @!P0 BRA `(.L_x_0) ;  /* 0x0000000000e08947 */ /* 0x000fea0003800000 */
[----:B------:R-:W-:Y:S02]  /*0480*/  ISETP.GE.U32.AND P0, PT, R26, 0x4, PT ;  /* 0x000000041a00780c */ /* 0x000fe40003f06070 */
[----:B------:R-:W-:-:S04]  /*0490*/  LOP3.LUT R16, R0, 0x3, RZ, 0xc0, !PT ;  /* 0x0000000300107812 */ /* 0x000fc800078ec0ff */
[----:B------:R-:W-:-:S07]  /*04a0*/  ISETP.NE.AND P1, PT, R16, RZ, PT ;  /* 0x000000ff1000720c */ /* 0x000fce0003f25270 */
[----:B------:R-:W-:Y:S06]  /*04b0*/  @!P0 BRA `(.L_x_3) ;  /* 0x00000000005c8947 */ /* 0x000fec0003800000 */
[----:B------:R-:W0:Y:S01]  /*04c0*/  LDC R19, c[0x0][0x3a4] ;  /* 0x0000e900ff137b82 */ /* 0x000e220000000800 */
[----:B------:R-:W-:-:S07]  /*04d0*/  IADD3 R5, PT, PT, R17, R18, RZ ;  /* 0x0000001211057210 */ /* 0x000fce0007ffe0ff */
[----:B------:R-:W1:Y:S08]  /*04e0*/  LDC.64 R8, c[0x0][0x388] ;  /* 0x0000e200ff087b82 */ /* 0x000e700000000a00 */
[----:B------:R-:W2:Y:S01]  /*04f0*/  LDC.64 R2, c[0x0][0x380] ;  /* 0x0000e000ff027b82 */ /* 0x000ea20000000a00 */
[----:B0-----:R-:W-:-:S04]  /*0500*/  IMAD R7, R18, R19, R14 ;  /* 0x0000001312077224 */ /* 0x001fc800078e020e */
[----:B-1----:R-:W-:-:S04]  /*0510*/  IMAD.WIDE R8, R7, 0x4, R8 ;  /* 0x0000000407087825 */ /* 0x002fc800078e0208 */
[----:B------:R-:W-:Y:S02]  /*0520*/  IMAD.WIDE R10, R19, 0x4, R8 ;  /* 0x00000004130a7825 */ /* 0x000fe400078e0208 */
[----:B------:R-:W3:Y:S02]  /*0530*/  LDG.E R8, desc[UR6][R8.64] ;  /* 0x0000000608087981 */ /* 0x000ee4000c1e1900 */
[----:B--2---:R-:W-:-:S04]  /*0540*/  IMAD.WIDE R2, R5, 0x4, R2 ;  /* 0x0000000405027825 */ /* 0x004fc800078e0202 */
[C---:B------:R-:W-:Y:S01]  /*0550*/  IMAD.WIDE R4, R19.reuse, 0x4, R10 ;  /* 0x0000000413047825 */ /* 0x040fe200078e020a */
[----:B------:R-:W3:Y:S04]  /*0560*/  LDG.E R13, desc[UR6][R2.64] ;  /* 0x00000006020d7981 */ /* 0x000ee8000c1e1900 */
[----:B------:R-:W2:Y:S01]  /*0570*/  LDG.E R10, desc[UR6][R10.64] ;  /* 0x000000060a0a7981 */ /* 0x000ea2000c1e1900 */
[----:B------:R-:W-:-:S03]  /*0580*/  IMAD.WIDE R6, R19, 0x4, R4 ;  /* 0x0000000413067825 */ /* 0x000fc600078e0204 */
[----:B------:R-:W2:Y:S04]  /*0590*/  LDG.E R12, desc[UR6][R2.64+0x4] ;  /* 0x00000406020c7981 */ /* 0x000ea8000c1e1900 */
[----:B------:R-:W4:Y:S04]  /*05a0*/  LDG.E R20, desc[UR6][R4.64] ;  /* 0x0000000604147981 */ /* 0x000f28000c1e1900 */
[----:B------:R-:W4:Y:S04]  /*05b0*/  LDG.E R19, desc[UR6][R2.64+0x8] ;  /* 0x0000080602137981 */ /* 0x000f28000c1e1900 */
[----:B------:R-:W5:Y:S04]  /*05c0*/  LDG.E R21, desc[UR6][R2.64+0xc] ;  /* 0x00000c0602157981 */ /* 0x000f68000c1e1900 */
[----:B------:R-:W5:Y:S01]  /*05d0*/  LDG.E R6, desc[UR6][R6.64] ;  /* 0x0000000606067981 */ /* 0x000f62000c1e1900 */
[----:B------:R-:W-:Y:S01]  /*05e0*/  IADD3 R18, PT, PT, R18, 0x4, RZ ;  /* 0x0000000412127810 */ /* 0x000fe20007ffe0ff */
[----:B---3--:R-:W-:-:S04]  /*05f0*/  IMAD R13, R13, R8, R24 ;  /* 0x000000080d0d7224 */ /* 0x008fc800078e0218 */
[----:B--2---:R-:W-:-:S04]  /*0600*/  IMAD R12, R12, R10, R13 ;  /* 0x0000000a0c0c7224 */ /* 0x004fc800078e020d */
[----:B----4-:R-:W-:-:S04]  /*0610*/  IMAD R12, R19, R20, R12 ;  /* 0x00000014130c7224 */ /* 0x010fc800078e020c */
[----:B-----5:R-:W-:-:S07]  /*0620*/  IMAD R24, R21, R6, R12 ;  /* 0x0000000615187224 */ /* 0x020fce00078e020c */
.L_x_3:
[----:B------:R-:W-:Y:S05]  /*0630*/  @!P1 BRA `(.L_x_0) ;  /* 0x0000000000709947 */ /* 0x000fea0003800000 */
[----:B------:R-:W-:Y:S01]  /*0640*/  ISETP.NE.AND P0, PT, R16, 0x1, PT ;  /* 0x000000011000780c */ /* 0x000fe20003f05270 */
[----:B------:R-:W0:Y:S01]  /*0650*/  LDC.64 R10, c[0x0][0x388] ;  /* 0x0000e200ff0a7b82 */ /* 0x000e220000000a00 */
[----:B------:R-:W-:-:S04]  /*0660*/  LOP3.LUT R0, R0, 0x1, RZ, 0xc0, !PT ;  /* 0x0000000100007812 */ /* 0x000fc800078ec0ff */
[----:B------:R-:W-:-:S03]  /*0670*/  ISETP.NE.U32.AND P1, PT, R0, 0x1, PT ;  /* 0x000000010000780c */ /* 0x000fc60003f25070 */
[----:B------:R-:W1:Y:S04]  /*0680*/  LDC.64 R6, c[0x0][0x380] ;  /* 0x0000e000ff067b82 */ /* 0x000e680000000a00 */
[----:B------:R-:W-:-:S04]  /*0690*/  @P0 IADD3 R9, PT, PT, R17, R18, RZ ;  /* 0x0000001211090210 */ /* 0x000fc80007ffe0ff */
[----:B------:R-:W2:Y:S08]  /*06a0*/  @P0 LDC R13, c[0x0][0x3a4] ;  /* 0x0000e900ff0d0b82 */ /* 0x000eb00000000800 */
[----:B------:R-:W3:Y:S08]  /*06b0*/  @!P1 LDC R21, c[0x0][0x3a4] ;  /* 0x0000e900ff159b82 */ /* 0x000ef00000000800 */
[----:B------:R-:W4:Y:S01]  /*06c0*/  LDC.64 R4, c[0x0][0x380] ;  /* 0x0000e000ff047b82 */ /* 0x000f220000000a00 */
[----:B-1----:R-:W-:-:S07]  /*06d0*/  @P0 IMAD.WIDE R6, R9, 0x4, R6 ;  /* 0x0000000409060825 */ /* 0x002fce00078e0206 */
[----:B------:R-:W1:Y:S01]  /*06e0*/  LDC.64 R2, c[0x0][0x388] ;  /* 0x0000e200ff027b82 */ /* 0x000e620000000a00 */
[C---:B--2---:R-:W-:Y:S01]  /*06f0*/  @P0 IMAD R19, R18.reuse, R13, R14 ;  /* 0x0000000d12130224 */ /* 0x044fe200078e020e */
[----:B------:R-:W-:-:S03]  /*0700*/  @P0 IADD3 R18, PT, PT, R18, 0x2, RZ ;  /* 0x0000000212120810 */ /* 0x000fc60007ffe0ff */
[----:B0-----:R-:W-:Y:S01]  /*0710*/  @P0 IMAD.WIDE R10, R19, 0x4, R10 ;  /* 0x00000004130a0825 */ /* 0x001fe200078e020a */
[----:B------:R-:W-:Y:S01]  /*0720*/  @!P1 IADD3 R17, PT, PT, R17, R18, RZ ;  /* 0x0000001211119210 */ /* 0x000fe20007ffe0ff */
[----:B------:R-:W2:Y:S02]  /*0730*/  @P0 LDG.E R19, desc[UR6][R6.64] ;  /* 0x0000000606130981 */ /* 0x000ea4000c1e1900 */
[----:B------:R-:W-:Y:S02]  /*0740*/  @P0 IMAD.WIDE R8, R13, 0x4, R10 ;  /* 0x000000040d080825 */ /* 0x000fe400078e020a */
[----:B------:R-:W2:Y:S02]  /*0750*/  @P0 LDG.E R0, desc[UR6][R10.64] ;  /* 0x000000060a000981 */ /* 0x000ea4000c1e1900 */
[----:B---3--:R-:W-:Y:S02]  /*0760*/  @!P1 IMAD R13, R18, R21, R14 ;  /* 0x00000015120d9224 */ /* 0x008fe400078e020e */
[----:B----4-:R-:W-:Y:S01]  /*0770*/  @!P1 IMAD.WIDE R4, R17, 0x4, R4 ;  /* 0x0000000411049825 */ /* 0x010fe200078e0204 */
[----:B------:R-:W3:Y:S04]  /*0780*/  @P0 LDG.E R21, desc[UR6][R6.64+0x4] ;  /* 0x0000040606150981 */ /* 0x000ee8000c1e1900 */
[----:B------:R-:W3:Y:S01]  /*0790*/  @P0 LDG.E R8, desc[UR6][R8.64] ;  /* 0x0000000608080981 */ /* 0x000ee2000c1e1900 */
[----:B-1----:R-:W-:-:S03]  /*07a0*/  @!P1 IMAD.WIDE R2, R13, 0x4, R2 ;  /* 0x000000040d029825 */ /* 0x002fc600078e0202 */
[----:B------:R-:W4:Y:S04]  /*07b0*/  @!P1 LDG.E R5, desc[UR6][R4.64] ;  /* 0x0000000604059981 */ /* 0x000f28000c1e1900 */
[----:B------:R-:W4:Y:S01]  /*07c0*/  @!P1 LDG.E R2, desc[UR6][R2.64] ;  /* 0x0000000602029981 */ /* 0x000f22000c1e1900 */
[----:B--2---:R-:W-:-:S04]  /*07d0*/  @P0 IMAD R0, R19, R0, R24 ;  /* 0x0000000013000224 */ /* 0x004fc800078e0218 */
[----:B---3--:R-:W-:-:S04]  /*07e0*/  @P0 IMAD R24, R21, R8, R0 ;  /* 0x0000000815180224 */ /* 0x008fc800078e0200 */
[----:B----4-:R-:W-:-:S07]  /*07f0*/  @!P1 IMAD R24, R5, R2, R24 ;  /* 0x0000000205189224 */ /* 0x010fce00078e0218 */
.L_x_0:
[----:B------:R-:W0:Y:S01]  /*0800*/  LDC.64 R2, c[0x0][0x390] ;  /* 0x0000e400ff027b82 */ /* 0x000e220000000a00 */
[----:B------:R-:W1:Y:S02]  /*0810*/  LDCU UR4, c[0x0][0x3a4] ;  /* 0x00007480ff0477ac */ /* 0x000e640008000800 */
[----:B-1----:R-:W-:-:S04]  /*0820*/  IMAD R15, R15, UR4, R14 ;  /* 0x000000040f0f7c24 */ /* 0x002fc8000f8e020e */
[----:B0-----:R-:W-:-:S05]  /*0830*/  IMAD.WIDE R2, R15, 0x4, R2 ;  /* 0x000000040f027825 */ /* 0x001fca00078e0202 */
[----:B------:R-:W-:Y:S01]  /*0840*/  STG.E desc[UR6][R2.64], R24 ;  /* 0x0000001802007986 */ /* 0x000fe2000c101906 */
[----:B------:R-:W-:Y:S05]  /*0850*/  EXIT ;  /* 0x000000000000794d */ /* 0x000fea0003800000 */
.L_x_4:
[----:B------:R-:W-:-:S00]  /*0860*/  BRA `(.L_x_4) ;  /* 0xfffffffc00fc7947 */ /* 0x000fc0000383ffff */
[----:B------:R-:W-:-:S00]  /*0870*/  NOP ;  /* 0x0000000000007918 */ /* 0x000fc00000000000 */
        /* <DEDUP_REMOVED lines=8> */
.L_x_5:


//--------------------- .nv.shared.reserved.0     --------------------------
	.section	.nv.shared.reserved.0,"aw",@nobits
	.weak		__nv_reservedSMEM_offset_0_alias
	.size		__nv_reservedSMEM_offset_0_alias, 0, 64
	.other		__nv_reservedSMEM_offset_0_alias,@"STO_CUDA_RESERVED_SHARED STV_DEFAULT"
__nv_reservedSMEM_offset_0_alias:
	.zero		0
	.zero		64


//--------------------- .nv.constant0._Z18CudaMultiplicationPiS_S_iiii --------------------------
	.section	.nv.constant0._Z18CudaMultiplicationPiS_S_iiii,"a",@progbits
	.sectionflags	@""
	.align	4
.nv.constant0._Z18CudaMultiplicationPiS_S_iiii:
	.zero		936


//--------------------- SYMBOLS --------------------------

	.type		.nv.reservedSmem.offset0,@object
	.size		.nv.reservedSmem.offset0,0x4
